//
// Generated by NVIDIA NVVM Compiler
//
// Compiler Build ID: CL-36424714
// Cuda compilation tools, release 13.0, V13.0.88
// Based on NVVM 20.0.0
//

.version 9.0
.target sm_100
.address_size 64

	// .globl	_Z10vector_addPfS_S_

.visible .entry _Z10vector_addPfS_S_(
	.param .u64 .ptr .align 1 _Z10vector_addPfS_S__param_0,
	.param .u64 .ptr .align 1 _Z10vector_addPfS_S__param_1,
	.param .u64 .ptr .align 1 _Z10vector_addPfS_S__param_2
)
{
	.reg .b32 	%r<5>;
	.reg .b32 	%f<4>;
	.reg .b64 	%rd<11>;

	ld.param.u64 	%rd1, [_Z10vector_addPfS_S__param_0];
	ld.param.u64 	%rd2, [_Z10vector_addPfS_S__param_1];
	ld.param.u64 	%rd3, [_Z10vector_addPfS_S__param_2];
	cvta.to.global.u64 	%rd4, %rd3;
	cvta.to.global.u64 	%rd5, %rd2;
	cvta.to.global.u64 	%rd6, %rd1;
	mov.u32 	%r1, %tid.x;
	mov.u32 	%r2, %ntid.x;
	mov.u32 	%r3, %ctaid.x;
	mad.lo.s32 	%r4, %r2, %r3, %r1;
	mul.wide.s32 	%rd7, %r4, 4;
	add.s64 	%rd8, %rd6, %rd7;
	ld.global.f32 	%f1, [%rd8];
	add.s64 	%rd9, %rd5, %rd7;
	ld.global.f32 	%f2, [%rd9];
	add.f32 	%f3, %f1, %f2;
	add.s64 	%rd10, %rd4, %rd7;
	st.global.f32 	[%rd10], %f3;
	ret;

}


// ===== COMPILED SASS (sm_100) =====

	.target	sm_100

	.elftype	@"ET_EXEC"


//--------------------- .note.nv.tkinfo           --------------------------
	.section	.note.nv.tkinfo,"",@"SHT_NOTE"
	.sectionflags	@"SHF_NOTE_NV_TKINFO"
	.tkinfo
        /*0018*/ 	.word	0x00000002
        /*0030*/ 	.string	""
        /*0030*/ 	.string	"ptxas"
        /*0030*/ 	.string	"Cuda compilation tools, release 13.0, V13.0.88"
        /*0030*/ 	.string	"Build cuda_13.0.r13.0/compiler.36424714_0"
        /*0030*/ 	.string	"-arch sm_100 -m 64 "



//--------------------- .note.nv.cuinfo           --------------------------
	.section	.note.nv.cuinfo,"",@"SHT_NOTE"
	.sectionflags	@"SHF_NOTE_NV_CUINFO"
        /*0018*/ 	.short	0x0002
        /*001a*/ 	.short	0x0064
        /*001c*/ 	.short	0x0082
	.zero		2


//--------------------- .nv.info                  --------------------------
	.section	.nv.info,"",@"SHT_CUDA_INFO"
	.align	4


	//----- nvinfo : EIATTR_REGCOUNT
	.align		4
        /*0000*/ 	.byte	0x04, 0x2f
        /*0002*/ 	.short	(.L_1 - .L_0)
	.align		4
.L_0:
        /*0004*/ 	.word	index@(_Z10vector_addPfS_S_)
        /*0008*/ 	.word	0x0000000c


	//----- nvinfo : EIATTR_FRAME_SIZE
	.align		4
.L_1:
        /*000c*/ 	.byte	0x04, 0x11
        /*000e*/ 	.short	(.L_3 - .L_2)
	.align		4
.L_2:
        /*0010*/ 	.word	index@(_Z10vector_addPfS_S_)
        /*0014*/ 	.word	0x00000000


	//----- nvinfo : EIATTR_MIN_STACK_SIZE
	.align		4
.L_3:
        /*0018*/ 	.byte	0x04, 0x12
        /*001a*/ 	.short	(.L_5 - .L_4)
	.align		4
.L_4:
        /*001c*/ 	.word	index@(_Z10vector_addPfS_S_)
        /*0020*/ 	.word	0x00000000
.L_5:


//--------------------- .nv.compat                --------------------------
	.section	.nv.compat,"",@"SHT_CUDA_COMPAT_INFO"
	.align	4
        /*0000*/ 	.byte	0x02, 0x09, 0x00, 0x00, 0x02, 0x02, 0x01, 0x00, 0x02, 0x05, 0x05, 0x00, 0x03, 0x07, 0x01, 0x01
        /*0010*/ 	.byte	0x02, 0x03, 0x00, 0x00, 0x02, 0x06, 0x01, 0x00, 0x04, 0x0b, 0x08, 0x00, 0x09, 0x00, 0x00, 0x00
        /*0020*/ 	.byte	0x00, 0x00, 0x00, 0x00


//--------------------- .nv.info._Z10vector_addPfS_S_ --------------------------
	.section	.nv.info._Z10vector_addPfS_S_,"",@"SHT_CUDA_INFO"
	.sectionflags	@""
	.align	4


	//----- nvinfo : EIATTR_CUDA_API_VERSION
	.align		4
        /*0000*/ 	.byte	0x04, 0x37
        /*0002*/ 	.short	(.L_7 - .L_6)
.L_6:
        /*0004*/ 	.word	0x00000082


	//----- nvinfo : EIATTR_KPARAM_INFO
	.align		4
.L_7:
        /*0008*/ 	.byte	0x04, 0x17
        /*000a*/ 	.short	(.L_9 - .L_8)
.L_8:
        /*000c*/ 	.word	0x00000000
        /*0010*/ 	.short	0x0002
        /*0012*/ 	.short	0x0010
        /*0014*/ 	.byte	0x00, 0xf5, 0x21, 0x00


	//----- nvinfo : EIATTR_KPARAM_INFO
	.align		4
.L_9:
        /*0018*/ 	.byte	0x04, 0x17
        /*001a*/ 	.short	(.L_11 - .L_10)
.L_10:
        /*001c*/ 	.word	0x00000000
        /*0020*/ 	.short	0x0001
        /*0022*/ 	.short	0x0008
        /*0024*/ 	.byte	0x00, 0xf5, 0x21, 0x00


	//----- nvinfo : EIATTR_KPARAM_INFO
	.align		4
.L_11:
        /*0028*/ 	.byte	0x04, 0x17
        /*002a*/ 	.short	(.L_13 - .L_12)
.L_12:
        /*002c*/ 	.word	0x00000000
        /*0030*/ 	.short	0x0000
        /*0032*/ 	.short	0x0000
        /*0034*/ 	.byte	0x00, 0xf5, 0x21, 0x00


	//----- nvinfo : EIATTR_SPARSE_MMA_MASK
	.align		4
.L_13:
        /*0038*/ 	.byte	0x03, 0x50
        /*003a*/ 	.short	0x0000


	//----- nvinfo : EIATTR_MAXREG_COUNT
	.align		4
        /*003c*/ 	.byte	0x03, 0x1b
        /*003e*/ 	.short	0x00ff


	//----- nvinfo : EIATTR_MERCURY_ISA_VERSION
	.align		4
        /*0040*/ 	.byte	0x03, 0x5f
        /*0042*/ 	.short	0x0101


	//----- nvinfo : EIATTR_VRC_CTA_INIT_COUNT
	.align		4
        /*0044*/ 	.byte	0x02, 0x4a
	.zero		1
	.zero		1


	//----- nvinfo : EIATTR_EXIT_INSTR_OFFSETS
	.align		4
        /*0048*/ 	.byte	0x04, 0x1c
        /*004a*/ 	.short	(.L_15 - .L_14)


	//   ....[0]....
.L_14:
        /*004c*/ 	.word	0x00000100


	//----- nvinfo : EIATTR_CBANK_PARAM_SIZE
	.align		4
.L_15:
        /*0050*/ 	.byte	0x03, 0x19
        /*0052*/ 	.short	0x0018


	//----- nvinfo : EIATTR_PARAM_CBANK
	.align		4
        /*0054*/ 	.byte	0x04, 0x0a
        /*0056*/ 	.short	(.L_17 - .L_16)
	.align		4
.L_16:
        /*0058*/ 	.word	index@(.nv.constant0._Z10vector_addPfS_S_)
        /*005c*/ 	.short	0x0380
        /*005e*/ 	.short	0x0018


	//----- nvinfo : EIATTR_SW_WAR
	.align		4
.L_17:
        /*0060*/ 	.byte	0x04, 0x36
        /*0062*/ 	.short	(.L_19 - .L_18)
.L_18:
        /*0064*/ 	.word	0x00000008
.L_19:


//--------------------- .nv.callgraph             --------------------------
	.section	.nv.callgraph,"",@"SHT_CUDA_CALLGRAPH"
	.align	4
	.sectionentsize	8
	.align		4
        /*0000*/ 	.word	0x00000000
	.align		4
        /*0004*/ 	.word	0xffffffff
	.align		4
        /*0008*/ 	.word	0x00000000
	.align		4
        /*000c*/ 	.word	0xfffffffe
	.align		4
        /*0010*/ 	.word	0x00000000
	.align		4
        /*0014*/ 	.word	0xfffffffd
	.align		4
        /*0018*/ 	.word	0x00000000
	.align		4
        /*001c*/ 	.word	0xfffffffc


//--------------------- .text._Z10vector_addPfS_S_ --------------------------
	.section	.text._Z10vector_addPfS_S_,"ax",@progbits
	.align	128
        .global         _Z10vector_addPfS_S_
        .type           _Z10vector_addPfS_S_,@function
        .size           _Z10vector_addPfS_S_,(.L_x_1 - _Z10vector_addPfS_S_)
        .other          _Z10vector_addPfS_S_,@"STO_CUDA_ENTRY STV_DEFAULT"
_Z10vector_addPfS_S_:
.text._Z10vector_addPfS_S_:
[----:B------:R-:W-:Y:S01]  /*0000*/  LDC R1, c[0x0][0x37c] ;  /* 0x0000df00ff017b82 */ /* 0x000fe20000000800 */
[----:B------:R-:W0:Y:S07]  /*0010*/  S2R R9, SR_TID.X ;  /* 0x0000000000097919 */ /* 0x000e2e0000002100 */
[----:B------:R-:W1:Y:S01]  /*0020*/  LDC.64 R2, c[0x0][0x380] ;  /* 0x0000e000ff027b82 */ /* 0x000e620000000a00 */
[----:B------:R-:W0:Y:S01]  /*0030*/  LDCU UR6, c[0x0][0x360] ;  /* 0x00006c00ff0677ac */ /* 0x000e220008000800 */
[----:B------:R-:W0:Y:S01]  /*0040*/  S2R R0, SR_CTAID.X ;  /* 0x0000000000007919 */ /* 0x000e220000002500 */
[----:B------:R-:W2:Y:S05]  /*0050*/  LDCU.64 UR4, c[0x0][0x358] ;  /* 0x00006b00ff0477ac */ /* 0x000eaa0008000a00 */
[----:B------:R-:W3:Y:S08]  /*0060*/  LDC.64 R4, c[0x0][0x388] ;  /* 0x0000e200ff047b82 */ /* 0x000ef00000000a00 */
[----:B------:R-:W4:Y:S01]  /*0070*/  LDC.64 R6, c[0x0][0x390] ;  /* 0x0000e400ff067b82 */ /* 0x000f220000000a00 */
[----:B0-----:R-:W-:-:S04]  /*0080*/  IMAD R9, R0, UR6, R9 ;  /* 0x0000000600097c24 */ /* 0x001fc8000f8e0209 */
[----:B-1----:R-:W-:-:S04]  /*0090*/  IMAD.WIDE R2, R9, 0x4, R2 ;  /* 0x0000000409027825 */ /* 0x002fc800078e0202 */
[C---:B---3--:R-:W-:Y:S02]  /*00a0*/  IMAD.WIDE R4, R9.reuse, 0x4, R4 ;  /* 0x0000000409047825 */ /* 0x048fe400078e0204 */
[----:B--2---:R-:W2:Y:S04]  /*00b0*/  LDG.E R2, desc[UR4][R2.64] ;  /* 0x0000000402027981 */ /* 0x004ea8000c1e1900 */
[----:B------:R-:W2:Y:S01]  /*00c0*/  LDG.E R5, desc[UR4][R4.64] ;  /* 0x0000000404057981 */ /* 0x000ea2000c1e1900 */
[----:B----4-:R-:W-:-:S04]  /*00d0*/  IMAD.WIDE R6, R9, 0x4, R6 ;  /* 0x0000000409067825 */ /* 0x010fc800078e0206 */
[----:B--2---:R-:W-:-:S05]  /*00e0*/  FADD R9, R2, R5 ;  /* 0x0000000502097221 */ /* 0x004fca0000000000 */
[----:B------:R-:W-:Y:S01]  /*00f0*/  STG.E desc[UR4][R6.64], R9 ;  /* 0x0000000906007986 */ /* 0x000fe2000c101904 */
[----:B------:R-:W-:Y:S05]  /*0100*/  EXIT ;  /* 0x000000000000794d */ /* 0x000fea0003800000 */
.L_x_0:
[----:B------:R-:W-:-:S00]  /*0110*/  BRA `(.L_x_0) ;  /* 0xfffffffc00fc7947 */ /* 0x000fc0000383ffff */
[----:B------:R-:W-:-:S00]  /*0120*/  NOP ;  /* 0x0000000000007918 */ /* 0x000fc00000000000 */
        /* <DEDUP_REMOVED lines=13> */
.L_x_1:


//--------------------- .nv.shared.reserved.0     --------------------------
	.section	.nv.shared.reserved.0,"aw",@nobits
	.weak		__nv_reservedSMEM_offset_0_alias
	.size		__nv_reservedSMEM_offset_0_alias, 0, 64
	.other		__nv_reservedSMEM_offset_0_alias,@"STO_CUDA_RESERVED_SHARED STV_DEFAULT"
__nv_reservedSMEM_offset_0_alias:
	.zero		0
	.zero		64


//--------------------- .nv.constant0._Z10vector_addPfS_S_ --------------------------
	.section	.nv.constant0._Z10vector_addPfS_S_,"a",@progbits
	.sectionflags	@""
	.align	4
.nv.constant0._Z10vector_addPfS_S_:
	.zero		920


//--------------------- SYMBOLS --------------------------

	.type		.nv.reservedSmem.offset0,@object
	.size		.nv.reservedSmem.offset0,0x4
